//
// Generated by NVIDIA NVVM Compiler
//
// Compiler Build ID: CL-36424714
// Cuda compilation tools, release 13.0, V13.0.88
// Based on NVVM 20.0.0
//

.version 9.0
.target sm_100
.address_size 64

	// .globl	_Z17hello_from_devicev
.extern .func  (.param .b32 func_retval0) vprintf
(
	.param .b64 vprintf_param_0,
	.param .b64 vprintf_param_1
)
;
.global .align 1 .b8 $str[46] = {104, 101, 108, 108, 111, 32, 119, 111, 114, 108, 100, 32, 102, 114, 111, 109, 32, 98, 108, 111, 99, 107, 32, 40, 37, 100, 44, 37, 100, 41, 32, 97, 110, 100, 32, 116, 104, 114, 101, 97, 100, 32, 37, 100, 10};

.visible .entry _Z17hello_from_devicev()
{
	.local .align 16 .b8 	__local_depot0[16];
	.reg .b64 	%SP;
	.reg .b64 	%SPL;
	.reg .b32 	%r<8>;
	.reg .b64 	%rd<5>;

	mov.u64 	%SPL, __local_depot0;
	cvta.local.u64 	%SP, %SPL;
	add.u64 	%rd1, %SP, 0;
	add.u64 	%rd2, %SPL, 0;
	mov.u32 	%r1, %ctaid.x;
	mov.u32 	%r2, %ctaid.y;
	mov.u32 	%r3, %tid.x;
	mov.u32 	%r4, %ntid.x;
	mad.lo.s32 	%r5, %r1, %r4, %r3;
	st.local.v4.u32 	[%rd2], {%r1, %r2, %r3, %r5};
	mov.u64 	%rd3, $str;
	cvta.global.u64 	%rd4, %rd3;
	{ // callseq 0, 0
	.param .b64 param0;
	st.param.b64 	[param0], %rd4;
	.param .b64 param1;
	st.param.b64 	[param1], %rd1;
	.param .b32 retval0;
	call.uni (retval0), 
	vprintf, 
	(
	param0, 
	param1
	);
	ld.param.b32 	%r6, [retval0];
	} // callseq 0
	ret;

}


// ===== COMPILED SASS (sm_100) =====

	.target	sm_100

	.elftype	@"ET_EXEC"


//--------------------- .note.nv.tkinfo           --------------------------
	.section	.note.nv.tkinfo,"",@"SHT_NOTE"
	.sectionflags	@"SHF_NOTE_NV_TKINFO"
	.tkinfo
        /*0018*/ 	.word	0x00000002
        /*0030*/ 	.string	""
        /*0030*/ 	.string	"ptxas"
        /*0030*/ 	.string	"Cuda compilation tools, release 13.0, V13.0.88"
        /*0030*/ 	.string	"Build cuda_13.0.r13.0/compiler.36424714_0"
        /*0030*/ 	.string	"-arch sm_100 -m 64 "



//--------------------- .note.nv.cuinfo           --------------------------
	.section	.note.nv.cuinfo,"",@"SHT_NOTE"
	.sectionflags	@"SHF_NOTE_NV_CUINFO"
        /*0018*/ 	.short	0x0002
        /*001a*/ 	.short	0x0064
        /*001c*/ 	.short	0x0082
	.zero		2


//--------------------- .nv.info                  --------------------------
	.section	.nv.info,"",@"SHT_CUDA_INFO"
	.align	4


	//----- nvinfo : EIATTR_REGCOUNT
	.align		4
        /*0000*/ 	.byte	0x04, 0x2f
        /*0002*/ 	.short	(.L_2 - .L_1)
	.align		4
.L_1:
        /*0004*/ 	.word	index@(_Z17hello_from_devicev)
        /*0008*/ 	.word	0x00000018


	//----- nvinfo : EIATTR_FRAME_SIZE
	.align		4
.L_2:
        /*000c*/ 	.byte	0x04, 0x11
        /*000e*/ 	.short	(.L_4 - .L_3)
	.align		4
.L_3:
        /*0010*/ 	.word	index@(_Z17hello_from_devicev)
        /*0014*/ 	.word	0x00000010


	//----- nvinfo : EIATTR_MIN_STACK_SIZE
	.align		4
.L_4:
        /*0018*/ 	.byte	0x04, 0x12
        /*001a*/ 	.short	(.L_6 - .L_5)
	.align		4
.L_5:
        /*001c*/ 	.word	index@(_Z17hello_from_devicev)
        /*0020*/ 	.word	0x00000010
.L_6:


//--------------------- .nv.compat                --------------------------
	.section	.nv.compat,"",@"SHT_CUDA_COMPAT_INFO"
	.align	4
        /*0000*/ 	.byte	0x02, 0x09, 0x00, 0x00, 0x02, 0x02, 0x01, 0x00, 0x02, 0x05, 0x05, 0x00, 0x03, 0x07, 0x01, 0x01
        /*0010*/ 	.byte	0x02, 0x03, 0x00, 0x00, 0x02, 0x06, 0x01, 0x00, 0x04, 0x0b, 0x08, 0x00, 0x09, 0x00, 0x00, 0x00
        /*0020*/ 	.byte	0x00, 0x00, 0x00, 0x00


//--------------------- .nv.info._Z17hello_from_devicev --------------------------
	.section	.nv.info._Z17hello_from_devicev,"",@"SHT_CUDA_INFO"
	.sectionflags	@""
	.align	4


	//----- nvinfo : EIATTR_CUDA_API_VERSION
	.align		4
        /*0000*/ 	.byte	0x04, 0x37
        /*0002*/ 	.short	(.L_8 - .L_7)
.L_7:
        /*0004*/ 	.word	0x00000082


	//----- nvinfo : EIATTR_SPARSE_MMA_MASK
	.align		4
.L_8:
        /*0008*/ 	.byte	0x03, 0x50
        /*000a*/ 	.short	0x0000


	//----- nvinfo : EIATTR_MAXREG_COUNT
	.align		4
        /*000c*/ 	.byte	0x03, 0x1b
        /*000e*/ 	.short	0x00ff


	//----- nvinfo : EIATTR_EXTERNS
	.align		4
        /*0010*/ 	.byte	0x04, 0x0f
        /*0012*/ 	.short	(.L_10 - .L_9)


	//   ....[0]....
	.align		4
.L_9:
        /*0014*/ 	.word	index@(vprintf)


	//----- nvinfo : EIATTR_MERCURY_ISA_VERSION
	.align		4
.L_10:
        /*0018*/ 	.byte	0x03, 0x5f
        /*001a*/ 	.short	0x0101


	//----- nvinfo : EIATTR_VRC_CTA_INIT_COUNT
	.align		4
        /*001c*/ 	.byte	0x02, 0x4a
	.zero		1
	.zero		1


	//----- nvinfo : EIATTR_SYSCALL_OFFSETS
	.align		4
        /*0020*/ 	.byte	0x04, 0x46
        /*0022*/ 	.short	(.L_12 - .L_11)


	//   ....[0]....
.L_11:
        /*0024*/ 	.word	0x00000120


	//----- nvinfo : EIATTR_EXIT_INSTR_OFFSETS
	.align		4
.L_12:
        /*0028*/ 	.byte	0x04, 0x1c
        /*002a*/ 	.short	(.L_14 - .L_13)


	//   ....[0]....
.L_13:
        /*002c*/ 	.word	0x00000130


	//----- nvinfo : EIATTR_SW_WAR
	.align		4
.L_14:
        /*0030*/ 	.byte	0x04, 0x36
        /*0032*/ 	.short	(.L_16 - .L_15)
.L_15:
        /*0034*/ 	.word	0x00000008
.L_16:


//--------------------- .nv.callgraph             --------------------------
	.section	.nv.callgraph,"",@"SHT_CUDA_CALLGRAPH"
	.align	4
	.sectionentsize	8
	.align		4
        /*0000*/ 	.word	0x00000000
	.align		4
        /*0004*/ 	.word	0xffffffff
	.align		4
        /*0008*/ 	.word	index@(_Z17hello_from_devicev)
	.align		4
        /*000c*/ 	.word	index@(vprintf)
	.align		4
        /*0010*/ 	.word	0x00000000
	.align		4
        /*0014*/ 	.word	0xfffffffe
	.align		4
        /*0018*/ 	.word	0x00000000
	.align		4
        /*001c*/ 	.word	0xfffffffd
	.align		4
        /*0020*/ 	.word	0x00000000
	.align		4
        /*0024*/ 	.word	0xfffffffc


//--------------------- .nv.constant4             --------------------------
	.section	.nv.constant4,"a",@progbits
	.align	8
	.align		8
.nv.constant4:
        /*0000*/ 	.dword	vprintf
	.align		8
        /*0008*/ 	.dword	$str


//--------------------- .text._Z17hello_from_devicev --------------------------
	.section	.text._Z17hello_from_devicev,"ax",@progbits
	.align	128
        .global         _Z17hello_from_devicev
        .type           _Z17hello_from_devicev,@function
        .size           _Z17hello_from_devicev,(.L_x_2 - _Z17hello_from_devicev)
        .other          _Z17hello_from_devicev,@"STO_CUDA_ENTRY STV_DEFAULT"
_Z17hello_from_devicev:
.text._Z17hello_from_devicev:
[----:B------:R-:W0:Y:S01]  /*0000*/  LDC R1, c[0x0][0x37c] ;  /* 0x0000df00ff017b82 */ /* 0x000e220000000800 */
[----:B------:R-:W1:Y:S01]  /*0010*/  S2R R8, SR_CTAID.X ;  /* 0x0000000000087919 */ /* 0x000e620000002500 */
[----:B------:R-:W2:Y:S01]  /*0020*/  LDCU UR5, c[0x0][0x2fc] ;  /* 0x00005f80ff0577ac */ /* 0x000ea20008000800 */
[----:B0-----:R-:W-:Y:S01]  /*0030*/  VIADD R1, R1, 0xfffffff0 ;  /* 0xfffffff001017836 */ /* 0x001fe20000000000 */
[----:B------:R-:W-:Y:S01]  /*0040*/  MOV R0, 0x0 ;  /* 0x0000000000007802 */ /* 0x000fe20000000f00 */
[----:B------:R-:W1:Y:S01]  /*0050*/  S2R R10, SR_TID.X ;  /* 0x00000000000a7919 */ /* 0x000e620000002100 */
[----:B------:R-:W1:Y:S02]  /*0060*/  LDCU UR6, c[0x0][0x360] ;  /* 0x00006c00ff0677ac */ /* 0x000e640008000800 */
[----:B------:R0:W3:Y:S01]  /*0070*/  LDC.64 R2, c[0x4][R0] ;  /* 0x0100000000027b82 */ /* 0x0000e20000000a00 */
[----:B------:R-:W4:Y:S01]  /*0080*/  S2R R9, SR_CTAID.Y ;  /* 0x0000000000097919 */ /* 0x000f220000002600 */
[----:B------:R-:W5:Y:S02]  /*0090*/  LDCU UR4, c[0x0][0x2f8] ;  /* 0x00005f00ff0477ac */ /* 0x000f640008000800 */
[----:B-----5:R-:W-:-:S05]  /*00a0*/  IADD3 R6, P0, PT, R1, UR4, RZ ;  /* 0x0000000401067c10 */ /* 0x020fca000ff1e0ff */
[----:B--2---:R-:W-:Y:S02]  /*00b0*/  IMAD.X R7, RZ, RZ, UR5, P0 ;  /* 0x00000005ff077e24 */ /* 0x004fe400080e06ff */
[----:B-1----:R-:W-:Y:S01]  /*00c0*/  IMAD R11, R8, UR6, R10 ;  /* 0x00000006080b7c24 */ /* 0x002fe2000f8e020a */
[----:B------:R-:W1:Y:S04]  /*00d0*/  LDCU.64 UR6, c[0x4][0x8] ;  /* 0x01000100ff0677ac */ /* 0x000e680008000a00 */
[----:B----4-:R0:W-:Y:S01]  /*00e0*/  STL.128 [R1], R8 ;  /* 0x0000000801007387 */ /* 0x0101e20000100c00 */
[----:B-1----:R-:W-:Y:S01]  /*00f0*/  IMAD.U32 R4, RZ, RZ, UR6 ;  /* 0x00000006ff047e24 */ /* 0x002fe2000f8e00ff */
[----:B---3--:R-:W-:-:S07]  /*0100*/  MOV R5, UR7 ;  /* 0x0000000700057c02 */ /* 0x008fce0008000f00 */
[----:B------:R-:W-:-:S07]  /*0110*/  LEPC R20, `(.L_x_0) ;  /* 0x000000001014794e */ /* 0x000fce0000000000 */
[----:B0-----:R-:W-:Y:S05]  /*0120*/  CALL.ABS.NOINC R2 ;  /* 0x0000000002007343 */ /* 0x001fea0003c00000 */
.L_x_0:
[----:B------:R-:W-:Y:S05]  /*0130*/  EXIT ;  /* 0x000000000000794d */ /* 0x000fea0003800000 */
.L_x_1:
[----:B------:R-:W-:-:S00]  /*0140*/  BRA `(.L_x_1) ;  /* 0xfffffffc00fc7947 */ /* 0x000fc0000383ffff */
[----:B------:R-:W-:-:S00]  /*0150*/  NOP ;  /* 0x0000000000007918 */ /* 0x000fc00000000000 */
        /* <DEDUP_REMOVED lines=10> */
.L_x_2:


//--------------------- .nv.global.init           --------------------------
	.section	.nv.global.init,"aw",@progbits
.nv.global.init:
	.type		$str,@object
	.size		$str,(.L_0 - $str)
$str:
        /*0000*/ 	.byte	0x68, 0x65, 0x6c, 0x6c, 0x6f, 0x20, 0x77, 0x6f, 0x72, 0x6c, 0x64, 0x20, 0x66, 0x72, 0x6f, 0x6d
        /*0010*/ 	.byte	0x20, 0x62, 0x6c, 0x6f, 0x63, 0x6b, 0x20, 0x28, 0x25, 0x64, 0x2c, 0x25, 0x64, 0x29, 0x20, 0x61
        /*0020*/ 	.byte	0x6e, 0x64, 0x20, 0x74, 0x68, 0x72, 0x65, 0x61, 0x64, 0x20, 0x25, 0x64, 0x0a, 0x00
.L_0:


//--------------------- .nv.shared.reserved.0     --------------------------
	.section	.nv.shared.reserved.0,"aw",@nobits
	.weak		__nv_reservedSMEM_offset_0_alias
	.size		__nv_reservedSMEM_offset_0_alias, 0, 64
	.other		__nv_reservedSMEM_offset_0_alias,@"STO_CUDA_RESERVED_SHARED STV_DEFAULT"
__nv_reservedSMEM_offset_0_alias:
	.zero		0
	.zero		64


//--------------------- .nv.constant0._Z17hello_from_devicev --------------------------
	.section	.nv.constant0._Z17hello_from_devicev,"a",@progbits
	.sectionflags	@""
	.align	4
.nv.constant0._Z17hello_from_devicev:
	.zero		896


//--------------------- SYMBOLS --------------------------

	.type		.nv.reservedSmem.offset0,@object
	.size		.nv.reservedSmem.offset0,0x4
	.type		vprintf,@function
